//
// Generated by NVIDIA NVVM Compiler
//
// Compiler Build ID: CL-36424714
// Cuda compilation tools, release 13.0, V13.0.88
// Based on NVVM 20.0.0
//

.version 9.0
.target sm_100
.address_size 64

	// .globl	_Z11calculationPiS_S_i

.visible .entry _Z11calculationPiS_S_i(
	.param .u64 .ptr .align 1 _Z11calculationPiS_S_i_param_0,
	.param .u64 .ptr .align 1 _Z11calculationPiS_S_i_param_1,
	.param .u64 .ptr .align 1 _Z11calculationPiS_S_i_param_2,
	.param .u32 _Z11calculationPiS_S_i_param_3
)
{
	.reg .pred 	%p<4>;
	.reg .b32 	%r<10>;
	.reg .b64 	%rd<9>;

	ld.param.u64 	%rd1, [_Z11calculationPiS_S_i_param_0];
	ld.param.u64 	%rd2, [_Z11calculationPiS_S_i_param_1];
	ld.param.u64 	%rd3, [_Z11calculationPiS_S_i_param_2];
	ld.param.u32 	%r2, [_Z11calculationPiS_S_i_param_3];
	mov.u32 	%r3, %ctaid.x;
	mov.u32 	%r4, %ntid.x;
	mov.u32 	%r5, %tid.x;
	mad.lo.s32 	%r1, %r3, %r4, %r5;
	setp.ge.s32 	%p1, %r1, %r2;
	@%p1 bra 	$L__BB0_4;
	cvta.to.global.u64 	%rd4, %rd1;
	mul.wide.s32 	%rd5, %r1, 4;
	add.s64 	%rd6, %rd4, %rd5;
	ld.global.u32 	%r6, [%rd6];
	and.b32  	%r7, %r6, 1;
	setp.eq.b32 	%p2, %r7, 1;
	not.pred 	%p3, %p2;
	@%p3 bra 	$L__BB0_3;
	cvta.to.global.u64 	%rd7, %rd3;
	atom.global.add.u32 	%r8, [%rd7], 1;
	bra.uni 	$L__BB0_4;
$L__BB0_3:
	cvta.to.global.u64 	%rd8, %rd2;
	atom.global.add.u32 	%r9, [%rd8], 1;
$L__BB0_4:
	ret;

}


// ===== COMPILED SASS (sm_100) =====

	.target	sm_100

	.elftype	@"ET_EXEC"


//--------------------- .note.nv.tkinfo           --------------------------
	.section	.note.nv.tkinfo,"",@"SHT_NOTE"
	.sectionflags	@"SHF_NOTE_NV_TKINFO"
	.tkinfo
        /*0018*/ 	.word	0x00000002
        /*0030*/ 	.string	""
        /*0030*/ 	.string	"ptxas"
        /*0030*/ 	.string	"Cuda compilation tools, release 13.0, V13.0.88"
        /*0030*/ 	.string	"Build cuda_13.0.r13.0/compiler.36424714_0"
        /*0030*/ 	.string	"-arch sm_100 -m 64 "



//--------------------- .note.nv.cuinfo           --------------------------
	.section	.note.nv.cuinfo,"",@"SHT_NOTE"
	.sectionflags	@"SHF_NOTE_NV_CUINFO"
        /*0018*/ 	.short	0x0002
        /*001a*/ 	.short	0x0064
        /*001c*/ 	.short	0x0082
	.zero		2


//--------------------- .nv.info                  --------------------------
	.section	.nv.info,"",@"SHT_CUDA_INFO"
	.align	4


	//----- nvinfo : EIATTR_REGCOUNT
	.align		4
        /*0000*/ 	.byte	0x04, 0x2f
        /*0002*/ 	.short	(.L_1 - .L_0)
	.align		4
.L_0:
        /*0004*/ 	.word	index@(_Z11calculationPiS_S_i)
        /*0008*/ 	.word	0x00000008


	//----- nvinfo : EIATTR_FRAME_SIZE
	.align		4
.L_1:
        /*000c*/ 	.byte	0x04, 0x11
        /*000e*/ 	.short	(.L_3 - .L_2)
	.align		4
.L_2:
        /*0010*/ 	.word	index@(_Z11calculationPiS_S_i)
        /*0014*/ 	.word	0x00000000


	//----- nvinfo : EIATTR_MIN_STACK_SIZE
	.align		4
.L_3:
        /*0018*/ 	.byte	0x04, 0x12
        /*001a*/ 	.short	(.L_5 - .L_4)
	.align		4
.L_4:
        /*001c*/ 	.word	index@(_Z11calculationPiS_S_i)
        /*0020*/ 	.word	0x00000000
.L_5:


//--------------------- .nv.compat                --------------------------
	.section	.nv.compat,"",@"SHT_CUDA_COMPAT_INFO"
	.align	4
        /*0000*/ 	.byte	0x02, 0x09, 0x00, 0x00, 0x02, 0x02, 0x01, 0x00, 0x02, 0x05, 0x05, 0x00, 0x03, 0x07, 0x01, 0x01
        /*0010*/ 	.byte	0x02, 0x03, 0x00, 0x00, 0x02, 0x06, 0x01, 0x00, 0x04, 0x0b, 0x08, 0x00, 0x09, 0x00, 0x00, 0x00
        /*0020*/ 	.byte	0x00, 0x00, 0x00, 0x00


//--------------------- .nv.info._Z11calculationPiS_S_i --------------------------
	.section	.nv.info._Z11calculationPiS_S_i,"",@"SHT_CUDA_INFO"
	.sectionflags	@""
	.align	4


	//----- nvinfo : EIATTR_CUDA_API_VERSION
	.align		4
        /*0000*/ 	.byte	0x04, 0x37
        /*0002*/ 	.short	(.L_7 - .L_6)
.L_6:
        /*0004*/ 	.word	0x00000082


	//----- nvinfo : EIATTR_KPARAM_INFO
	.align		4
.L_7:
        /*0008*/ 	.byte	0x04, 0x17
        /*000a*/ 	.short	(.L_9 - .L_8)
.L_8:
        /*000c*/ 	.word	0x00000000
        /*0010*/ 	.short	0x0003
        /*0012*/ 	.short	0x0018
        /*0014*/ 	.byte	0x00, 0xf0, 0x11, 0x00


	//----- nvinfo : EIATTR_KPARAM_INFO
	.align		4
.L_9:
        /*0018*/ 	.byte	0x04, 0x17
        /*001a*/ 	.short	(.L_11 - .L_10)
.L_10:
        /*001c*/ 	.word	0x00000000
        /*0020*/ 	.short	0x0002
        /*0022*/ 	.short	0x0010
        /*0024*/ 	.byte	0x00, 0xf5, 0x21, 0x00


	//----- nvinfo : EIATTR_KPARAM_INFO
	.align		4
.L_11:
        /*0028*/ 	.byte	0x04, 0x17
        /*002a*/ 	.short	(.L_13 - .L_12)
.L_12:
        /*002c*/ 	.word	0x00000000
        /*0030*/ 	.short	0x0001
        /*0032*/ 	.short	0x0008
        /*0034*/ 	.byte	0x00, 0xf5, 0x21, 0x00


	//----- nvinfo : EIATTR_KPARAM_INFO
	.align		4
.L_13:
        /*0038*/ 	.byte	0x04, 0x17
        /*003a*/ 	.short	(.L_15 - .L_14)
.L_14:
        /*003c*/ 	.word	0x00000000
        /*0040*/ 	.short	0x0000
        /*0042*/ 	.short	0x0000
        /*0044*/ 	.byte	0x00, 0xf5, 0x21, 0x00


	//----- nvinfo : EIATTR_SPARSE_MMA_MASK
	.align		4
.L_15:
        /*0048*/ 	.byte	0x03, 0x50
        /*004a*/ 	.short	0x0000


	//----- nvinfo : EIATTR_MAXREG_COUNT
	.align		4
        /*004c*/ 	.byte	0x03, 0x1b
        /*004e*/ 	.short	0x00ff


	//----- nvinfo : EIATTR_MERCURY_ISA_VERSION
	.align		4
        /*0050*/ 	.byte	0x03, 0x5f
        /*0052*/ 	.short	0x0101


	//----- nvinfo : EIATTR_INT_WARP_WIDE_INSTR_OFFSETS
	.align		4
        /*0054*/ 	.byte	0x04, 0x31
        /*0056*/ 	.short	(.L_17 - .L_16)


	//   ....[0]....
.L_16:
        /*0058*/ 	.word	0x00000110


	//   ....[1]....
        /*005c*/ 	.word	0x00000190


	//----- nvinfo : EIATTR_VRC_CTA_INIT_COUNT
	.align		4
.L_17:
        /*0060*/ 	.byte	0x02, 0x4a
	.zero		1
	.zero		1


	//----- nvinfo : EIATTR_EXIT_INSTR_OFFSETS
	.align		4
        /*0064*/ 	.byte	0x04, 0x1c
        /*0066*/ 	.short	(.L_19 - .L_18)


	//   ....[0]....
.L_18:
        /*0068*/ 	.word	0x00000070


	//   ....[1]....
        /*006c*/ 	.word	0x00000160


	//   ....[2]....
        /*0070*/ 	.word	0x000001e0


	//----- nvinfo : EIATTR_CRS_STACK_SIZE
	.align		4
.L_19:
        /*0074*/ 	.byte	0x04, 0x1e
        /*0076*/ 	.short	(.L_21 - .L_20)
.L_20:
        /*0078*/ 	.word	0x00000000


	//----- nvinfo : EIATTR_CBANK_PARAM_SIZE
	.align		4
.L_21:
        /*007c*/ 	.byte	0x03, 0x19
        /*007e*/ 	.short	0x001c


	//----- nvinfo : EIATTR_PARAM_CBANK
	.align		4
        /*0080*/ 	.byte	0x04, 0x0a
        /*0082*/ 	.short	(.L_23 - .L_22)
	.align		4
.L_22:
        /*0084*/ 	.word	index@(.nv.constant0._Z11calculationPiS_S_i)
        /*0088*/ 	.short	0x0380
        /*008a*/ 	.short	0x001c


	//----- nvinfo : EIATTR_SW_WAR
	.align		4
.L_23:
        /*008c*/ 	.byte	0x04, 0x36
        /*008e*/ 	.short	(.L_25 - .L_24)
.L_24:
        /*0090*/ 	.word	0x00000008
.L_25:


//--------------------- .nv.callgraph             --------------------------
	.section	.nv.callgraph,"",@"SHT_CUDA_CALLGRAPH"
	.align	4
	.sectionentsize	8
	.align		4
        /*0000*/ 	.word	0x00000000
	.align		4
        /*0004*/ 	.word	0xffffffff
	.align		4
        /*0008*/ 	.word	0x00000000
	.align		4
        /*000c*/ 	.word	0xfffffffe
	.align		4
        /*0010*/ 	.word	0x00000000
	.align		4
        /*0014*/ 	.word	0xfffffffd
	.align		4
        /*0018*/ 	.word	0x00000000
	.align		4
        /*001c*/ 	.word	0xfffffffc


//--------------------- .text._Z11calculationPiS_S_i --------------------------
	.section	.text._Z11calculationPiS_S_i,"ax",@progbits
	.align	128
        .global         _Z11calculationPiS_S_i
        .type           _Z11calculationPiS_S_i,@function
        .size           _Z11calculationPiS_S_i,(.L_x_2 - _Z11calculationPiS_S_i)
        .other          _Z11calculationPiS_S_i,@"STO_CUDA_ENTRY STV_DEFAULT"
_Z11calculationPiS_S_i:
.text._Z11calculationPiS_S_i:
[----:B------:R-:W-:Y:S01]  /*0000*/  LDC R1, c[0x0][0x37c] ;  /* 0x0000df00ff017b82 */ /* 0x000fe20000000800 */
[----:B------:R-:W0:Y:S07]  /*0010*/  S2R R0, SR_TID.X ;  /* 0x0000000000007919 */ /* 0x000e2e0000002100 */
[----:B------:R-:W0:Y:S01]  /*0020*/  S2UR UR4, SR_CTAID.X ;  /* 0x00000000000479c3 */ /* 0x000e220000002500 */
[----:B------:R-:W1:Y:S07]  /*0030*/  LDCU UR5, c[0x0][0x398] ;  /* 0x00007300ff0577ac */ /* 0x000e6e0008000800 */
[----:B------:R-:W0:Y:S02]  /*0040*/  LDC R5, c[0x0][0x360] ;  /* 0x0000d800ff057b82 */ /* 0x000e240000000800 */
[----:B0-----:R-:W-:-:S05]  /*0050*/  IMAD R5, R5, UR4, R0 ;  /* 0x0000000405057c24 */ /* 0x001fca000f8e0200 */
[----:B-1----:R-:W-:-:S13]  /*0060*/  ISETP.GE.AND P0, PT, R5, UR5, PT ;  /* 0x0000000505007c0c */ /* 0x002fda000bf06270 */
[----:B------:R-:W-:Y:S05]  /*0070*/  @P0 EXIT ;  /* 0x000000000000094d */ /* 0x000fea0003800000 */
[----:B------:R-:W0:Y:S01]  /*0080*/  LDC.64 R2, c[0x0][0x380] ;  /* 0x0000e000ff027b82 */ /* 0x000e220000000a00 */
[----:B------:R-:W1:Y:S01]  /*0090*/  LDCU.64 UR4, c[0x0][0x358] ;  /* 0x00006b00ff0477ac */ /* 0x000e620008000a00 */
[----:B0-----:R-:W-:-:S06]  /*00a0*/  IMAD.WIDE R2, R5, 0x4, R2 ;  /* 0x0000000405027825 */ /* 0x001fcc00078e0202 */
[----:B-1----:R-:W2:Y:S02]  /*00b0*/  LDG.E R2, desc[UR4][R2.64] ;  /* 0x0000000402027981 */ /* 0x002ea4000c1e1900 */
[----:B--2---:R-:W-:-:S04]  /*00c0*/  LOP3.LUT R0, R2, 0x1, RZ, 0xc0, !PT ;  /* 0x0000000102007812 */ /* 0x004fc800078ec0ff */
[----:B------:R-:W-:-:S13]  /*00d0*/  ISETP.NE.U32.AND P0, PT, R0, 0x1, PT ;  /* 0x000000010000780c */ /* 0x000fda0003f05070 */
[----:B------:R-:W-:Y:S05]  /*00e0*/  @P0 BRA `(.L_x_0) ;  /* 0x0000000000200947 */ /* 0x000fea0003800000 */
[----:B------:R-:W0:Y:S01]  /*00f0*/  S2R R0, SR_LANEID ;  /* 0x0000000000007919 */ /* 0x000e220000000000 */
[----:B------:R-:W1:Y:S01]  /*0100*/  LDC.64 R2, c[0x0][0x390] ;  /* 0x0000e400ff027b82 */ /* 0x000e620000000a00 */
[----:B------:R-:W-:Y:S02]  /*0110*/  VOTEU.ANY UR6, UPT, PT ;  /* 0x0000000000067886 */ /* 0x000fe400038e0100 */
[----:B------:R-:W-:Y:S02]  /*0120*/  UFLO.U32 UR7, UR6 ;  /* 0x00000006000772bd */ /* 0x000fe400080e0000 */
[----:B------:R-:W1:Y:S04]  /*0130*/  POPC R5, UR6 ;  /* 0x0000000600057d09 */ /* 0x000e680008000000 */
[----:B0-----:R-:W-:-:S13]  /*0140*/  ISETP.EQ.U32.AND P0, PT, R0, UR7, PT ;  /* 0x0000000700007c0c */ /* 0x001fda000bf02070 */
[----:B-1----:R-:W-:Y:S01]  /*0150*/  @P0 REDG.E.ADD.STRONG.GPU desc[UR4][R2.64], R5 ;  /* 0x000000050200098e */ /* 0x002fe2000c12e104 */
[----:B------:R-:W-:Y:S05]  /*0160*/  EXIT ;  /* 0x000000000000794d */ /* 0x000fea0003800000 */
.L_x_0:
        /* <DEDUP_REMOVED lines=8> */
.L_x_1:
[----:B------:R-:W-:-:S00]  /*01f0*/  BRA `(.L_x_1) ;  /* 0xfffffffc00fc7947 */ /* 0x000fc0000383ffff */
[----:B------:R-:W-:-:S00]  /*0200*/  NOP ;  /* 0x0000000000007918 */ /* 0x000fc00000000000 */
[----:B------:R-:W-:-:S00]  /*0210*/  NOP ;  /* 0x0000000000007918 */ /* 0x000fc00000000000 */
[----:B------:R-:W-:-:S00]  /*0220*/  NOP ;  /* 0x0000000000007918 */ /* 0x000fc00000000000 */
[----:B------:R-:W-:-:S00]  /*0230*/  NOP ;  /* 0x0000000000007918 */ /* 0x000fc00000000000 */
[----:B------:R-:W-:-:S00]  /*0240*/  NOP ;  /* 0x0000000000007918 */ /* 0x000fc00000000000 */
[----:B------:R-:W-:-:S00]  /*0250*/  NOP ;  /* 0x0000000000007918 */ /* 0x000fc00000000000 */
[----:B------:R-:W-:-:S00]  /*0260*/  NOP ;  /* 0x0000000000007918 */ /* 0x000fc00000000000 */
[----:B------:R-:W-:-:S00]  /*0270*/  NOP ;  /* 0x0000000000007918 */ /* 0x000fc00000000000 */
.L_x_2:


//--------------------- .nv.shared.reserved.0     --------------------------
	.section	.nv.shared.reserved.0,"aw",@nobits
	.weak		__nv_reservedSMEM_offset_0_alias
	.size		__nv_reservedSMEM_offset_0_alias, 0, 64
	.other		__nv_reservedSMEM_offset_0_alias,@"STO_CUDA_RESERVED_SHARED STV_DEFAULT"
__nv_reservedSMEM_offset_0_alias:
	.zero		0
	.zero		64


//--------------------- .nv.constant0._Z11calculationPiS_S_i --------------------------
	.section	.nv.constant0._Z11calculationPiS_S_i,"a",@progbits
	.sectionflags	@""
	.align	4
.nv.constant0._Z11calculationPiS_S_i:
	.zero		924


//--------------------- SYMBOLS --------------------------

	.type		.nv.reservedSmem.offset0,@object
	.size		.nv.reservedSmem.offset0,0x4
